//
// Generated by NVIDIA NVVM Compiler
//
// Compiler Build ID: CL-36424714
// Cuda compilation tools, release 13.0, V13.0.88
// Based on NVVM 20.0.0
//

.version 9.0
.target sm_100
.address_size 64

	// .globl	_Z10findRowMinPiPdS0_i

.visible .entry _Z10findRowMinPiPdS0_i(
	.param .u64 .ptr .align 1 _Z10findRowMinPiPdS0_i_param_0,
	.param .u64 .ptr .align 1 _Z10findRowMinPiPdS0_i_param_1,
	.param .u64 .ptr .align 1 _Z10findRowMinPiPdS0_i_param_2,
	.param .u32 _Z10findRowMinPiPdS0_i_param_3
)
{
	.reg .pred 	%p<5>;
	.reg .b32 	%r<23>;
	.reg .b64 	%rd<14>;
	.reg .b64 	%fd<8>;

	ld.param.u64 	%rd5, [_Z10findRowMinPiPdS0_i_param_0];
	ld.param.u64 	%rd6, [_Z10findRowMinPiPdS0_i_param_1];
	ld.param.u64 	%rd7, [_Z10findRowMinPiPdS0_i_param_2];
	ld.param.u32 	%r12, [_Z10findRowMinPiPdS0_i_param_3];
	mov.u32 	%r13, %ctaid.x;
	mov.u32 	%r14, %ntid.x;
	mov.u32 	%r15, %tid.x;
	mad.lo.s32 	%r1, %r13, %r14, %r15;
	setp.lt.s32 	%p1, %r12, 1;
	mov.f64 	%fd7, 0d41DFFFFFFFC00000;
	@%p1 bra 	$L__BB0_5;
	mul.lo.s32 	%r2, %r12, %r12;
	neg.s32 	%r20, %r12;
	mul.lo.s32 	%r19, %r12, %r1;
	cvta.to.global.u64 	%rd1, %rd5;
	cvta.to.global.u64 	%rd13, %rd7;
	mov.b32 	%r22, 2147483647;
$L__BB0_2:
	setp.ge.s32 	%p2, %r19, %r2;
	@%p2 bra 	$L__BB0_4;
	mul.wide.s32 	%rd8, %r19, 4;
	add.s64 	%rd9, %rd1, %rd8;
	ld.global.u32 	%r17, [%rd9];
	cvt.rn.f64.s32 	%fd4, %r17;
	ld.global.f64 	%fd5, [%rd13];
	sub.f64 	%fd6, %fd4, %fd5;
	cvt.rzi.s32.f64 	%r18, %fd6;
	min.s32 	%r22, %r18, %r22;
	add.s32 	%r20, %r20, 1;
	setp.ne.s32 	%p3, %r20, 0;
	add.s64 	%rd13, %rd13, 8;
	add.s32 	%r19, %r19, 1;
	@%p3 bra 	$L__BB0_2;
$L__BB0_4:
	cvt.rn.f64.s32 	%fd7, %r22;
$L__BB0_5:
	setp.ge.s32 	%p4, %r1, %r12;
	@%p4 bra 	$L__BB0_7;
	cvta.to.global.u64 	%rd10, %rd6;
	mul.wide.s32 	%rd11, %r1, 8;
	add.s64 	%rd12, %rd10, %rd11;
	st.global.f64 	[%rd12], %fd7;
$L__BB0_7:
	ret;

}


// ===== COMPILED SASS (sm_100) =====

	.target	sm_100

	.elftype	@"ET_EXEC"


//--------------------- .note.nv.tkinfo           --------------------------
	.section	.note.nv.tkinfo,"",@"SHT_NOTE"
	.sectionflags	@"SHF_NOTE_NV_TKINFO"
	.tkinfo
        /*0018*/ 	.word	0x00000002
        /*0030*/ 	.string	""
        /*0030*/ 	.string	"ptxas"
        /*0030*/ 	.string	"Cuda compilation tools, release 13.0, V13.0.88"
        /*0030*/ 	.string	"Build cuda_13.0.r13.0/compiler.36424714_0"
        /*0030*/ 	.string	"-arch sm_100 -m 64 "



//--------------------- .note.nv.cuinfo           --------------------------
	.section	.note.nv.cuinfo,"",@"SHT_NOTE"
	.sectionflags	@"SHF_NOTE_NV_CUINFO"
        /*0018*/ 	.short	0x0002
        /*001a*/ 	.short	0x0064
        /*001c*/ 	.short	0x0082
	.zero		2


//--------------------- .nv.info                  --------------------------
	.section	.nv.info,"",@"SHT_CUDA_INFO"
	.align	4


	//----- nvinfo : EIATTR_REGCOUNT
	.align		4
        /*0000*/ 	.byte	0x04, 0x2f
        /*0002*/ 	.short	(.L_1 - .L_0)
	.align		4
.L_0:
        /*0004*/ 	.word	index@(_Z10findRowMinPiPdS0_i)
        /*0008*/ 	.word	0x00000012


	//----- nvinfo : EIATTR_FRAME_SIZE
	.align		4
.L_1:
        /*000c*/ 	.byte	0x04, 0x11
        /*000e*/ 	.short	(.L_3 - .L_2)
	.align		4
.L_2:
        /*0010*/ 	.word	index@(_Z10findRowMinPiPdS0_i)
        /*0014*/ 	.word	0x00000000


	//----- nvinfo : EIATTR_MIN_STACK_SIZE
	.align		4
.L_3:
        /*0018*/ 	.byte	0x04, 0x12
        /*001a*/ 	.short	(.L_5 - .L_4)
	.align		4
.L_4:
        /*001c*/ 	.word	index@(_Z10findRowMinPiPdS0_i)
        /*0020*/ 	.word	0x00000000
.L_5:


//--------------------- .nv.compat                --------------------------
	.section	.nv.compat,"",@"SHT_CUDA_COMPAT_INFO"
	.align	4
        /*0000*/ 	.byte	0x02, 0x09, 0x00, 0x00, 0x02, 0x02, 0x01, 0x00, 0x02, 0x05, 0x05, 0x00, 0x03, 0x07, 0x01, 0x01
        /*0010*/ 	.byte	0x02, 0x03, 0x00, 0x00, 0x02, 0x06, 0x01, 0x00, 0x04, 0x0b, 0x08, 0x00, 0x01, 0x00, 0x00, 0x00
        /*0020*/ 	.byte	0x00, 0x00, 0x00, 0x00


//--------------------- .nv.info._Z10findRowMinPiPdS0_i --------------------------
	.section	.nv.info._Z10findRowMinPiPdS0_i,"",@"SHT_CUDA_INFO"
	.sectionflags	@""
	.align	4


	//----- nvinfo : EIATTR_CUDA_API_VERSION
	.align		4
        /*0000*/ 	.byte	0x04, 0x37
        /*0002*/ 	.short	(.L_7 - .L_6)
.L_6:
        /*0004*/ 	.word	0x00000082


	//----- nvinfo : EIATTR_KPARAM_INFO
	.align		4
.L_7:
        /*0008*/ 	.byte	0x04, 0x17
        /*000a*/ 	.short	(.L_9 - .L_8)
.L_8:
        /*000c*/ 	.word	0x00000000
        /*0010*/ 	.short	0x0003
        /*0012*/ 	.short	0x0018
        /*0014*/ 	.byte	0x00, 0xf0, 0x11, 0x00


	//----- nvinfo : EIATTR_KPARAM_INFO
	.align		4
.L_9:
        /*0018*/ 	.byte	0x04, 0x17
        /*001a*/ 	.short	(.L_11 - .L_10)
.L_10:
        /*001c*/ 	.word	0x00000000
        /*0020*/ 	.short	0x0002
        /*0022*/ 	.short	0x0010
        /*0024*/ 	.byte	0x00, 0xf5, 0x21, 0x00


	//----- nvinfo : EIATTR_KPARAM_INFO
	.align		4
.L_11:
        /*0028*/ 	.byte	0x04, 0x17
        /*002a*/ 	.short	(.L_13 - .L_12)
.L_12:
        /*002c*/ 	.word	0x00000000
        /*0030*/ 	.short	0x0001
        /*0032*/ 	.short	0x0008
        /*0034*/ 	.byte	0x00, 0xf5, 0x21, 0x00


	//----- nvinfo : EIATTR_KPARAM_INFO
	.align		4
.L_13:
        /*0038*/ 	.byte	0x04, 0x17
        /*003a*/ 	.short	(.L_15 - .L_14)
.L_14:
        /*003c*/ 	.word	0x00000000
        /*0040*/ 	.short	0x0000
        /*0042*/ 	.short	0x0000
        /*0044*/ 	.byte	0x00, 0xf5, 0x21, 0x00


	//----- nvinfo : EIATTR_SPARSE_MMA_MASK
	.align		4
.L_15:
        /*0048*/ 	.byte	0x03, 0x50
        /*004a*/ 	.short	0x0000


	//----- nvinfo : EIATTR_MAXREG_COUNT
	.align		4
        /*004c*/ 	.byte	0x03, 0x1b
        /*004e*/ 	.short	0x00ff


	//----- nvinfo : EIATTR_MERCURY_ISA_VERSION
	.align		4
        /*0050*/ 	.byte	0x03, 0x5f
        /*0052*/ 	.short	0x0101


	//----- nvinfo : EIATTR_VRC_CTA_INIT_COUNT
	.align		4
        /*0054*/ 	.byte	0x02, 0x4a
	.zero		1
	.zero		1


	//----- nvinfo : EIATTR_EXIT_INSTR_OFFSETS
	.align		4
        /*0058*/ 	.byte	0x04, 0x1c
        /*005a*/ 	.short	(.L_17 - .L_16)


	//   ....[0]....
.L_16:
        /*005c*/ 	.word	0x000002a0


	//   ....[1]....
        /*0060*/ 	.word	0x000002e0


	//----- nvinfo : EIATTR_CRS_STACK_SIZE
	.align		4
.L_17:
        /*0064*/ 	.byte	0x04, 0x1e
        /*0066*/ 	.short	(.L_19 - .L_18)
.L_18:
        /*0068*/ 	.word	0x00000000


	//----- nvinfo : EIATTR_CBANK_PARAM_SIZE
	.align		4
.L_19:
        /*006c*/ 	.byte	0x03, 0x19
        /*006e*/ 	.short	0x001c


	//----- nvinfo : EIATTR_PARAM_CBANK
	.align		4
        /*0070*/ 	.byte	0x04, 0x0a
        /*0072*/ 	.short	(.L_21 - .L_20)
	.align		4
.L_20:
        /*0074*/ 	.word	index@(.nv.constant0._Z10findRowMinPiPdS0_i)
        /*0078*/ 	.short	0x0380
        /*007a*/ 	.short	0x001c


	//----- nvinfo : EIATTR_SW_WAR
	.align		4
.L_21:
        /*007c*/ 	.byte	0x04, 0x36
        /*007e*/ 	.short	(.L_23 - .L_22)
.L_22:
        /*0080*/ 	.word	0x00000008
.L_23:


//--------------------- .nv.callgraph             --------------------------
	.section	.nv.callgraph,"",@"SHT_CUDA_CALLGRAPH"
	.align	4
	.sectionentsize	8
	.align		4
        /*0000*/ 	.word	0x00000000
	.align		4
        /*0004*/ 	.word	0xffffffff
	.align		4
        /*0008*/ 	.word	0x00000000
	.align		4
        /*000c*/ 	.word	0xfffffffe
	.align		4
        /*0010*/ 	.word	0x00000000
	.align		4
        /*0014*/ 	.word	0xfffffffd
	.align		4
        /*0018*/ 	.word	0x00000000
	.align		4
        /*001c*/ 	.word	0xfffffffc


//--------------------- .text._Z10findRowMinPiPdS0_i --------------------------
	.section	.text._Z10findRowMinPiPdS0_i,"ax",@progbits
	.align	128
        .global         _Z10findRowMinPiPdS0_i
        .type           _Z10findRowMinPiPdS0_i,@function
        .size           _Z10findRowMinPiPdS0_i,(.L_x_5 - _Z10findRowMinPiPdS0_i)
        .other          _Z10findRowMinPiPdS0_i,@"STO_CUDA_ENTRY STV_DEFAULT"
_Z10findRowMinPiPdS0_i:
.text._Z10findRowMinPiPdS0_i:
[----:B------:R-:W-:Y:S01]  /*0000*/  LDC R1, c[0x0][0x37c] ;  /* 0x0000df00ff017b82 */ /* 0x000fe20000000800 */
[----:B------:R-:W0:Y:S01]  /*0010*/  S2R R0, SR_TID.X ;  /* 0x0000000000007919 */ /* 0x000e220000002100 */
[----:B------:R-:W1:Y:S06]  /*0020*/  LDCU UR5, c[0x0][0x398] ;  /* 0x00007300ff0577ac */ /* 0x000e6c0008000800 */
[----:B------:R-:W0:Y:S01]  /*0030*/  S2UR UR4, SR_CTAID.X ;  /* 0x00000000000479c3 */ /* 0x000e220000002500 */
[----:B------:R-:W-:Y:S01]  /*0040*/  IMAD.MOV.U32 R2, RZ, RZ, -0x400000 ;  /* 0xffc00000ff027424 */ /* 0x000fe200078e00ff */
[----:B------:R-:W-:Y:S01]  /*0050*/  MOV R3, 0x41dfffff ;  /* 0x41dfffff00037802 */ /* 0x000fe20000000f00 */
[----:B------:R-:W2:Y:S05]  /*0060*/  LDCU.64 UR6, c[0x0][0x358] ;  /* 0x00006b00ff0677ac */ /* 0x000eaa0008000a00 */
[----:B------:R-:W0:Y:S01]  /*0070*/  LDC R11, c[0x0][0x360] ;  /* 0x0000d800ff0b7b82 */ /* 0x000e220000000800 */
[----:B-1----:R-:W-:Y:S01]  /*0080*/  UISETP.GE.AND UP0, UPT, UR5, 0x1, UPT ;  /* 0x000000010500788c */ /* 0x002fe2000bf06270 */
[----:B0-----:R-:W-:-:S08]  /*0090*/  IMAD R11, R11, UR4, R0 ;  /* 0x000000040b0b7c24 */ /* 0x001fd0000f8e0200 */
[----:B--2---:R-:W-:Y:S05]  /*00a0*/  BRA.U !UP0, `(.L_x_0) ;  /* 0x0000000108747547 */ /* 0x004fea000b800000 */
[----:B------:R-:W0:Y:S01]  /*00b0*/  LDC.64 R8, c[0x0][0x380] ;  /* 0x0000e000ff087b82 */ /* 0x000e220000000a00 */
[----:B------:R-:W1:Y:S01]  /*00c0*/  LDCU.64 UR10, c[0x0][0x390] ;  /* 0x00007200ff0a77ac */ /* 0x000e620008000a00 */
[----:B------:R-:W-:Y:S01]  /*00d0*/  BSSY.RECONVERGENT B0, `(.L_x_1) ;  /* 0x0000019000007945 */ /* 0x000fe20003800200 */
[----:B------:R-:W-:Y:S01]  /*00e0*/  IMAD R13, R11, UR5, RZ ;  /* 0x000000050b0d7c24 */ /* 0x000fe2000f8e02ff */
[----:B------:R-:W-:Y:S01]  /*00f0*/  UIADD3 UR8, UPT, UPT, -UR5, URZ, URZ ;  /* 0x000000ff05087290 */ /* 0x000fe2000fffe1ff */
[----:B------:R-:W-:Y:S01]  /*0100*/  IMAD.MOV.U32 R10, RZ, RZ, 0x7fffffff ;  /* 0x7fffffffff0a7424 */ /* 0x000fe200078e00ff */
[----:B------:R-:W-:-:S04]  /*0110*/  UIMAD UR4, UR5, UR5, URZ ;  /* 0x00000005050472a4 */ /* 0x000fc8000f8e02ff */
[----:B------:R-:W-:Y:S01]  /*0120*/  MOV R0, UR8 ;  /* 0x0000000800007c02 */ /* 0x000fe20008000f00 */
[----:B-1----:R-:W-:Y:S01]  /*0130*/  IMAD.U32 R14, RZ, RZ, UR10 ;  /* 0x0000000aff0e7e24 */ /* 0x002fe2000f8e00ff */
[----:B------:R-:W-:-:S07]  /*0140*/  MOV R15, UR11 ;  /* 0x0000000b000f7c02 */ /* 0x000fce0008000f00 */
.L_x_3:
[----:B------:R-:W-:-:S13]  /*0150*/  ISETP.GE.AND P0, PT, R13, UR4, PT ;  /* 0x000000040d007c0c */ /* 0x000fda000bf06270 */
[----:B------:R-:W-:Y:S05]  /*0160*/  @P0 BRA `(.L_x_2) ;  /* 0x00000000003c0947 */ /* 0x000fea0003800000 */
[----:B0-----:R-:W-:-:S05]  /*0170*/  IMAD.WIDE R2, R13, 0x4, R8 ;  /* 0x000000040d027825 */ /* 0x001fca00078e0208 */
[----:B------:R0:W2:Y:S02]  /*0180*/  LDG.E R12, desc[UR6][R2.64] ;  /* 0x00000006020c7981 */ /* 0x0000a4000c1e1900 */
[----:B0-----:R-:W-:Y:S01]  /*0190*/  IMAD.MOV.U32 R2, RZ, RZ, R14 ;  /* 0x000000ffff027224 */ /* 0x001fe200078e000e */
[----:B------:R-:W-:-:S05]  /*01a0*/  MOV R3, R15 ;  /* 0x0000000f00037202 */ /* 0x000fca0000000f00 */
[----:B------:R-:W3:Y:S01]  /*01b0*/  LDG.E.64 R6, desc[UR6][R2.64] ;  /* 0x0000000602067981 */ /* 0x000ee2000c1e1b00 */
[----:B------:R-:W-:Y:S01]  /*01c0*/  VIADD R0, R0, 0x1 ;  /* 0x0000000100007836 */ /* 0x000fe20000000000 */
[----:B------:R-:W-:Y:S02]  /*01d0*/  IADD3 R14, P1, PT, R14, 0x8, RZ ;  /* 0x000000080e0e7810 */ /* 0x000fe40007f3e0ff */
[----:B------:R-:W-:Y:S02]  /*01e0*/  IADD3 R13, PT, PT, R13, 0x1, RZ ;  /* 0x000000010d0d7810 */ /* 0x000fe40007ffe0ff */
[----:B------:R-:W-:Y:S01]  /*01f0*/  ISETP.NE.AND P0, PT, R0, RZ, PT ;  /* 0x000000ff0000720c */ /* 0x000fe20003f05270 */
[----:B------:R-:W-:Y:S01]  /*0200*/  IMAD.X R15, RZ, RZ, R15, P1 ;  /* 0x000000ffff0f7224 */ /* 0x000fe200008e060f */
[----:B--2---:R-:W3:Y:S02]  /*0210*/  I2F.F64 R4, R12 ;  /* 0x0000000c00047312 */ /* 0x004ee40000201c00 */
[----:B---3--:R-:W-:-:S10]  /*0220*/  DADD R4, R4, -R6 ;  /* 0x0000000004047229 */ /* 0x008fd40000000806 */
[----:B------:R-:W0:Y:S02]  /*0230*/  F2I.F64.TRUNC R5, R4 ;  /* 0x0000000400057311 */ /* 0x000e24000030d100 */
[----:B0-----:R-:W-:Y:S01]  /*0240*/  VIMNMX R10, PT, PT, R10, R5, PT ;  /* 0x000000050a0a7248 */ /* 0x001fe20003fe0100 */
[----:B------:R-:W-:Y:S06]  /*0250*/  @P0 BRA `(.L_x_3) ;  /* 0xfffffffc00bc0947 */ /* 0x000fec000383ffff */
.L_x_2:
[----:B------:R-:W-:Y:S05]  /*0260*/  BSYNC.RECONVERGENT B0 ;  /* 0x0000000000007941 */ /* 0x000fea0003800200 */
.L_x_1:
[----:B------:R1:W2:Y:S02]  /*0270*/  I2F.F64 R2, R10 ;  /* 0x0000000a00027312 */ /* 0x0002a40000201c00 */
.L_x_0:
[----:B------:R-:W3:Y:S02]  /*0280*/  LDCU UR4, c[0x0][0x398] ;  /* 0x00007300ff0477ac */ /* 0x000ee40008000800 */
[----:B---3--:R-:W-:-:S13]  /*0290*/  ISETP.GE.AND P0, PT, R11, UR4, PT ;  /* 0x000000040b007c0c */ /* 0x008fda000bf06270 */
[----:B------:R-:W-:Y:S05]  /*02a0*/  @P0 EXIT ;  /* 0x000000000000094d */ /* 0x000fea0003800000 */
[----:B------:R-:W3:Y:S02]  /*02b0*/  LDC.64 R4, c[0x0][0x388] ;  /* 0x0000e200ff047b82 */ /* 0x000ee40000000a00 */
[----:B---3--:R-:W-:-:S05]  /*02c0*/  IMAD.WIDE R4, R11, 0x8, R4 ;  /* 0x000000080b047825 */ /* 0x008fca00078e0204 */
[----:B--2---:R-:W-:Y:S01]  /*02d0*/  STG.E.64 desc[UR6][R4.64], R2 ;  /* 0x0000000204007986 */ /* 0x004fe2000c101b06 */
[----:B------:R-:W-:Y:S05]  /*02e0*/  EXIT ;  /* 0x000000000000794d */ /* 0x000fea0003800000 */
.L_x_4:
[----:B------:R-:W-:-:S00]  /*02f0*/  BRA `(.L_x_4) ;  /* 0xfffffffc00fc7947 */ /* 0x000fc0000383ffff */
[----:B------:R-:W-:-:S00]  /*0300*/  NOP ;  /* 0x0000000000007918 */ /* 0x000fc00000000000 */
[----:B------:R-:W-:-:S00]  /*0310*/  NOP ;  /* 0x0000000000007918 */ /* 0x000fc00000000000 */
[----:B------:R-:W-:-:S00]  /*0320*/  NOP ;  /* 0x0000000000007918 */ /* 0x000fc00000000000 */
[----:B------:R-:W-:-:S00]  /*0330*/  NOP ;  /* 0x0000000000007918 */ /* 0x000fc00000000000 */
[----:B------:R-:W-:-:S00]  /*0340*/  NOP ;  /* 0x0000000000007918 */ /* 0x000fc00000000000 */
[----:B------:R-:W-:-:S00]  /*0350*/  NOP ;  /* 0x0000000000007918 */ /* 0x000fc00000000000 */
[----:B------:R-:W-:-:S00]  /*0360*/  NOP ;  /* 0x0000000000007918 */ /* 0x000fc00000000000 */
[----:B------:R-:W-:-:S00]  /*0370*/  NOP ;  /* 0x0000000000007918 */ /* 0x000fc00000000000 */
.L_x_5:


//--------------------- .nv.shared.reserved.0     --------------------------
	.section	.nv.shared.reserved.0,"aw",@nobits
	.weak		__nv_reservedSMEM_offset_0_alias
	.size		__nv_reservedSMEM_offset_0_alias, 0, 64
	.other		__nv_reservedSMEM_offset_0_alias,@"STO_CUDA_RESERVED_SHARED STV_DEFAULT"
__nv_reservedSMEM_offset_0_alias:
	.zero		0
	.zero		64


//--------------------- .nv.constant0._Z10findRowMinPiPdS0_i --------------------------
	.section	.nv.constant0._Z10findRowMinPiPdS0_i,"a",@progbits
	.sectionflags	@""
	.align	4
.nv.constant0._Z10findRowMinPiPdS0_i:
	.zero		924


//--------------------- SYMBOLS --------------------------

	.type		.nv.reservedSmem.offset0,@object
	.size		.nv.reservedSmem.offset0,0x4
